//
// Generated by NVIDIA NVVM Compiler
//
// Compiler Build ID: CL-36424714
// Cuda compilation tools, release 13.0, V13.0.88
// Based on NVVM 20.0.0
//

.version 9.0
.target sm_100
.address_size 64

	// .globl	_Z13add_operationPiS_S_
.extern .func  (.param .b32 func_retval0) vprintf
(
	.param .b64 vprintf_param_0,
	.param .b64 vprintf_param_1
)
;
.global .align 1 .b8 $str[43] = {116, 104, 114, 101, 97, 100, 73, 100, 32, 61, 32, 37, 100, 44, 32, 98, 108, 111, 99, 107, 73, 100, 32, 61, 32, 37, 100, 44, 32, 37, 100, 32, 43, 32, 37, 100, 32, 61, 32, 37, 100, 10};

.visible .entry _Z13add_operationPiS_S_(
	.param .u64 .ptr .align 1 _Z13add_operationPiS_S__param_0,
	.param .u64 .ptr .align 1 _Z13add_operationPiS_S__param_1,
	.param .u64 .ptr .align 1 _Z13add_operationPiS_S__param_2
)
{
	.local .align 8 .b8 	__local_depot0[24];
	.reg .b64 	%SP;
	.reg .b64 	%SPL;
	.reg .pred 	%p<2>;
	.reg .b32 	%r<12>;
	.reg .b64 	%rd<15>;

	mov.u64 	%SPL, __local_depot0;
	cvta.local.u64 	%SP, %SPL;
	ld.param.u64 	%rd1, [_Z13add_operationPiS_S__param_0];
	ld.param.u64 	%rd2, [_Z13add_operationPiS_S__param_1];
	ld.param.u64 	%rd3, [_Z13add_operationPiS_S__param_2];
	mov.u32 	%r1, %tid.x;
	mov.u32 	%r2, %ctaid.x;
	mov.u32 	%r4, %ntid.x;
	mad.lo.s32 	%r3, %r2, %r4, %r1;
	setp.gt.s32 	%p1, %r3, 511;
	@%p1 bra 	$L__BB0_2;
	add.u64 	%rd4, %SP, 0;
	add.u64 	%rd5, %SPL, 0;
	cvta.to.global.u64 	%rd6, %rd1;
	cvta.to.global.u64 	%rd7, %rd2;
	cvta.to.global.u64 	%rd8, %rd3;
	mul.wide.s32 	%rd9, %r3, 4;
	add.s64 	%rd10, %rd6, %rd9;
	ld.global.u32 	%r5, [%rd10];
	add.s64 	%rd11, %rd7, %rd9;
	ld.global.u32 	%r6, [%rd11];
	add.s32 	%r7, %r6, %r5;
	add.s64 	%rd12, %rd8, %rd9;
	st.global.u32 	[%rd12], %r7;
	ld.global.u32 	%r8, [%rd10];
	ld.global.u32 	%r9, [%rd11];
	st.local.v2.u32 	[%rd5], {%r1, %r2};
	st.local.v2.u32 	[%rd5+8], {%r8, %r9};
	st.local.u32 	[%rd5+16], %r7;
	mov.u64 	%rd13, $str;
	cvta.global.u64 	%rd14, %rd13;
	{ // callseq 0, 0
	.param .b64 param0;
	st.param.b64 	[param0], %rd14;
	.param .b64 param1;
	st.param.b64 	[param1], %rd4;
	.param .b32 retval0;
	call.uni (retval0), 
	vprintf, 
	(
	param0, 
	param1
	);
	ld.param.b32 	%r10, [retval0];
	} // callseq 0
$L__BB0_2:
	ret;

}


// ===== COMPILED SASS (sm_100) =====

	.target	sm_100

	.elftype	@"ET_EXEC"


//--------------------- .note.nv.tkinfo           --------------------------
	.section	.note.nv.tkinfo,"",@"SHT_NOTE"
	.sectionflags	@"SHF_NOTE_NV_TKINFO"
	.tkinfo
        /*0018*/ 	.word	0x00000002
        /*0030*/ 	.string	""
        /*0030*/ 	.string	"ptxas"
        /*0030*/ 	.string	"Cuda compilation tools, release 13.0, V13.0.88"
        /*0030*/ 	.string	"Build cuda_13.0.r13.0/compiler.36424714_0"
        /*0030*/ 	.string	"-arch sm_100 -m 64 "



//--------------------- .note.nv.cuinfo           --------------------------
	.section	.note.nv.cuinfo,"",@"SHT_NOTE"
	.sectionflags	@"SHF_NOTE_NV_CUINFO"
        /*0018*/ 	.short	0x0002
        /*001a*/ 	.short	0x0064
        /*001c*/ 	.short	0x0082
	.zero		2


//--------------------- .nv.info                  --------------------------
	.section	.nv.info,"",@"SHT_CUDA_INFO"
	.align	4


	//----- nvinfo : EIATTR_REGCOUNT
	.align		4
        /*0000*/ 	.byte	0x04, 0x2f
        /*0002*/ 	.short	(.L_2 - .L_1)
	.align		4
.L_1:
        /*0004*/ 	.word	index@(_Z13add_operationPiS_S_)
        /*0008*/ 	.word	0x00000018


	//----- nvinfo : EIATTR_FRAME_SIZE
	.align		4
.L_2:
        /*000c*/ 	.byte	0x04, 0x11
        /*000e*/ 	.short	(.L_4 - .L_3)
	.align		4
.L_3:
        /*0010*/ 	.word	index@(_Z13add_operationPiS_S_)
        /*0014*/ 	.word	0x00000018


	//----- nvinfo : EIATTR_MIN_STACK_SIZE
	.align		4
.L_4:
        /*0018*/ 	.byte	0x04, 0x12
        /*001a*/ 	.short	(.L_6 - .L_5)
	.align		4
.L_5:
        /*001c*/ 	.word	index@(_Z13add_operationPiS_S_)
        /*0020*/ 	.word	0x00000018
.L_6:


//--------------------- .nv.compat                --------------------------
	.section	.nv.compat,"",@"SHT_CUDA_COMPAT_INFO"
	.align	4
        /*0000*/ 	.byte	0x02, 0x09, 0x00, 0x00, 0x02, 0x02, 0x01, 0x00, 0x02, 0x05, 0x05, 0x00, 0x03, 0x07, 0x01, 0x01
        /*0010*/ 	.byte	0x02, 0x03, 0x00, 0x00, 0x02, 0x06, 0x01, 0x00, 0x04, 0x0b, 0x08, 0x00, 0x09, 0x00, 0x00, 0x00
        /*0020*/ 	.byte	0x00, 0x00, 0x00, 0x00


//--------------------- .nv.info._Z13add_operationPiS_S_ --------------------------
	.section	.nv.info._Z13add_operationPiS_S_,"",@"SHT_CUDA_INFO"
	.sectionflags	@""
	.align	4


	//----- nvinfo : EIATTR_CUDA_API_VERSION
	.align		4
        /*0000*/ 	.byte	0x04, 0x37
        /*0002*/ 	.short	(.L_8 - .L_7)
.L_7:
        /*0004*/ 	.word	0x00000082


	//----- nvinfo : EIATTR_KPARAM_INFO
	.align		4
.L_8:
        /*0008*/ 	.byte	0x04, 0x17
        /*000a*/ 	.short	(.L_10 - .L_9)
.L_9:
        /*000c*/ 	.word	0x00000000
        /*0010*/ 	.short	0x0002
        /*0012*/ 	.short	0x0010
        /*0014*/ 	.byte	0x00, 0xf5, 0x21, 0x00


	//----- nvinfo : EIATTR_KPARAM_INFO
	.align		4
.L_10:
        /*0018*/ 	.byte	0x04, 0x17
        /*001a*/ 	.short	(.L_12 - .L_11)
.L_11:
        /*001c*/ 	.word	0x00000000
        /*0020*/ 	.short	0x0001
        /*0022*/ 	.short	0x0008
        /*0024*/ 	.byte	0x00, 0xf5, 0x21, 0x00


	//----- nvinfo : EIATTR_KPARAM_INFO
	.align		4
.L_12:
        /*0028*/ 	.byte	0x04, 0x17
        /*002a*/ 	.short	(.L_14 - .L_13)
.L_13:
        /*002c*/ 	.word	0x00000000
        /*0030*/ 	.short	0x0000
        /*0032*/ 	.short	0x0000
        /*0034*/ 	.byte	0x00, 0xf5, 0x21, 0x00


	//----- nvinfo : EIATTR_SPARSE_MMA_MASK
	.align		4
.L_14:
        /*0038*/ 	.byte	0x03, 0x50
        /*003a*/ 	.short	0x0000


	//----- nvinfo : EIATTR_MAXREG_COUNT
	.align		4
        /*003c*/ 	.byte	0x03, 0x1b
        /*003e*/ 	.short	0x00ff


	//----- nvinfo : EIATTR_EXTERNS
	.align		4
        /*0040*/ 	.byte	0x04, 0x0f
        /*0042*/ 	.short	(.L_16 - .L_15)


	//   ....[0]....
	.align		4
.L_15:
        /*0044*/ 	.word	index@(vprintf)


	//----- nvinfo : EIATTR_MERCURY_ISA_VERSION
	.align		4
.L_16:
        /*0048*/ 	.byte	0x03, 0x5f
        /*004a*/ 	.short	0x0101


	//----- nvinfo : EIATTR_VRC_CTA_INIT_COUNT
	.align		4
        /*004c*/ 	.byte	0x02, 0x4a
	.zero		1
	.zero		1


	//----- nvinfo : EIATTR_SYSCALL_OFFSETS
	.align		4
        /*0050*/ 	.byte	0x04, 0x46
        /*0052*/ 	.short	(.L_18 - .L_17)


	//   ....[0]....
.L_17:
        /*0054*/ 	.word	0x00000220


	//----- nvinfo : EIATTR_EXIT_INSTR_OFFSETS
	.align		4
.L_18:
        /*0058*/ 	.byte	0x04, 0x1c
        /*005a*/ 	.short	(.L_20 - .L_19)


	//   ....[0]....
.L_19:
        /*005c*/ 	.word	0x000000b0


	//   ....[1]....
        /*0060*/ 	.word	0x00000230


	//----- nvinfo : EIATTR_CRS_STACK_SIZE
	.align		4
.L_20:
        /*0064*/ 	.byte	0x04, 0x1e
        /*0066*/ 	.short	(.L_22 - .L_21)
.L_21:
        /*0068*/ 	.word	0x00000000


	//----- nvinfo : EIATTR_CBANK_PARAM_SIZE
	.align		4
.L_22:
        /*006c*/ 	.byte	0x03, 0x19
        /*006e*/ 	.short	0x0018


	//----- nvinfo : EIATTR_PARAM_CBANK
	.align		4
        /*0070*/ 	.byte	0x04, 0x0a
        /*0072*/ 	.short	(.L_24 - .L_23)
	.align		4
.L_23:
        /*0074*/ 	.word	index@(.nv.constant0._Z13add_operationPiS_S_)
        /*0078*/ 	.short	0x0380
        /*007a*/ 	.short	0x0018


	//----- nvinfo : EIATTR_SW_WAR
	.align		4
.L_24:
        /*007c*/ 	.byte	0x04, 0x36
        /*007e*/ 	.short	(.L_26 - .L_25)
.L_25:
        /*0080*/ 	.word	0x00000008
.L_26:


//--------------------- .nv.callgraph             --------------------------
	.section	.nv.callgraph,"",@"SHT_CUDA_CALLGRAPH"
	.align	4
	.sectionentsize	8
	.align		4
        /*0000*/ 	.word	0x00000000
	.align		4
        /*0004*/ 	.word	0xffffffff
	.align		4
        /*0008*/ 	.word	index@(_Z13add_operationPiS_S_)
	.align		4
        /*000c*/ 	.word	index@(vprintf)
	.align		4
        /*0010*/ 	.word	0x00000000
	.align		4
        /*0014*/ 	.word	0xfffffffe
	.align		4
        /*0018*/ 	.word	0x00000000
	.align		4
        /*001c*/ 	.word	0xfffffffd
	.align		4
        /*0020*/ 	.word	0x00000000
	.align		4
        /*0024*/ 	.word	0xfffffffc


//--------------------- .nv.constant4             --------------------------
	.section	.nv.constant4,"a",@progbits
	.align	8
	.align		8
.nv.constant4:
        /*0000*/ 	.dword	vprintf
	.align		8
        /*0008*/ 	.dword	$str


//--------------------- .text._Z13add_operationPiS_S_ --------------------------
	.section	.text._Z13add_operationPiS_S_,"ax",@progbits
	.align	128
        .global         _Z13add_operationPiS_S_
        .type           _Z13add_operationPiS_S_,@function
        .size           _Z13add_operationPiS_S_,(.L_x_2 - _Z13add_operationPiS_S_)
        .other          _Z13add_operationPiS_S_,@"STO_CUDA_ENTRY STV_DEFAULT"
_Z13add_operationPiS_S_:
.text._Z13add_operationPiS_S_:
[----:B------:R-:W0:Y:S01]  /*0000*/  LDC R1, c[0x0][0x37c] ;  /* 0x0000df00ff017b82 */ /* 0x000e220000000800 */
[----:B------:R-:W1:Y:S01]  /*0010*/  S2R R2, SR_TID.X ;  /* 0x0000000000027919 */ /* 0x000e620000002100 */
[----:B------:R-:W2:Y:S01]  /*0020*/  LDCU UR5, c[0x0][0x2fc] ;  /* 0x00005f80ff0577ac */ /* 0x000ea20008000800 */
[----:B0-----:R-:W-:Y:S01]  /*0030*/  IADD3 R1, PT, PT, R1, -0x18, RZ ;  /* 0xffffffe801017810 */ /* 0x001fe20007ffe0ff */
[----:B------:R-:W1:Y:S01]  /*0040*/  S2R R3, SR_CTAID.X ;  /* 0x0000000000037919 */ /* 0x000e620000002500 */
[----:B------:R-:W1:Y:S01]  /*0050*/  LDCU UR6, c[0x0][0x360] ;  /* 0x00006c00ff0677ac */ /* 0x000e620008000800 */
[----:B------:R-:W0:Y:S02]  /*0060*/  LDCU UR4, c[0x0][0x2f8] ;  /* 0x00005f00ff0477ac */ /* 0x000e240008000800 */
[----:B0-----:R-:W-:-:S04]  /*0070*/  IADD3 R6, P1, PT, R1, UR4, RZ ;  /* 0x0000000401067c10 */ /* 0x001fc8000ff3e0ff */
[----:B--2---:R-:W-:Y:S01]  /*0080*/  IADD3.X R7, PT, PT, RZ, UR5, RZ, P1, !PT ;  /* 0x00000005ff077c10 */ /* 0x004fe20008ffe4ff */
[----:B-1----:R-:W-:-:S05]  /*0090*/  IMAD R5, R3, UR6, R2 ;  /* 0x0000000603057c24 */ /* 0x002fca000f8e0202 */
[----:B------:R-:W-:-:S13]  /*00a0*/  ISETP.GT.AND P0, PT, R5, 0x1ff, PT ;  /* 0x000001ff0500780c */ /* 0x000fda0003f04270 */
[----:B------:R-:W-:Y:S05]  /*00b0*/  @P0 EXIT ;  /* 0x000000000000094d */ /* 0x000fea0003800000 */
[----:B------:R-:W0:Y:S01]  /*00c0*/  LDC.64 R8, c[0x0][0x380] ;  /* 0x0000e000ff087b82 */ /* 0x000e220000000a00 */
[----:B------:R-:W1:Y:S07]  /*00d0*/  LDCU.64 UR4, c[0x0][0x358] ;  /* 0x00006b00ff0477ac */ /* 0x000e6e0008000a00 */
[----:B------:R-:W2:Y:S08]  /*00e0*/  LDC.64 R10, c[0x0][0x388] ;  /* 0x0000e200ff0a7b82 */ /* 0x000eb00000000a00 */
[----:B------:R-:W3:Y:S01]  /*00f0*/  LDC.64 R12, c[0x0][0x390] ;  /* 0x0000e400ff0c7b82 */ /* 0x000ee20000000a00 */
[----:B0-----:R-:W-:-:S05]  /*0100*/  IMAD.WIDE R8, R5, 0x4, R8 ;  /* 0x0000000405087825 */ /* 0x001fca00078e0208 */
[----:B-1----:R-:W4:Y:S01]  /*0110*/  LDG.E R0, desc[UR4][R8.64] ;  /* 0x0000000408007981 */ /* 0x002f22000c1e1900 */
[----:B--2---:R-:W-:-:S05]  /*0120*/  IMAD.WIDE R10, R5, 0x4, R10 ;  /* 0x00000004050a7825 */ /* 0x004fca00078e020a */
[----:B------:R-:W4:Y:S01]  /*0130*/  LDG.E R15, desc[UR4][R10.64] ;  /* 0x000000040a0f7981 */ /* 0x000f22000c1e1900 */
[----:B---3--:R-:W-:-:S04]  /*0140*/  IMAD.WIDE R12, R5, 0x4, R12 ;  /* 0x00000004050c7825 */ /* 0x008fc800078e020c */
[----:B----4-:R-:W-:-:S05]  /*0150*/  IMAD.IADD R0, R0, 0x1, R15 ;  /* 0x0000000100007824 */ /* 0x010fca00078e020f */
[----:B------:R0:W-:Y:S04]  /*0160*/  STG.E desc[UR4][R12.64], R0 ;  /* 0x000000000c007986 */ /* 0x0001e8000c101904 */
[----:B------:R-:W2:Y:S04]  /*0170*/  LDG.E R14, desc[UR4][R8.64] ;  /* 0x00000004080e7981 */ /* 0x000ea8000c1e1900 */
[----:B------:R-:W2:Y:S01]  /*0180*/  LDG.E R15, desc[UR4][R10.64] ;  /* 0x000000040a0f7981 */ /* 0x000ea2000c1e1900 */
[----:B------:R-:W-:Y:S01]  /*0190*/  MOV R16, 0x0 ;  /* 0x0000000000107802 */ /* 0x000fe20000000f00 */
[----:B------:R-:W1:Y:S02]  /*01a0*/  LDCU.64 UR4, c[0x4][0x8] ;  /* 0x01000100ff0477ac */ /* 0x000e640008000a00 */
[----:B------:R0:W-:Y:S03]  /*01b0*/  STL.64 [R1], R2 ;  /* 0x0000000201007387 */ /* 0x0001e60000100a00 */
[----:B------:R-:W3:Y:S01]  /*01c0*/  LDC.64 R16, c[0x4][R16] ;  /* 0x0100000010107b82 */ /* 0x000ee20000000a00 */
[----:B------:R0:W-:Y:S01]  /*01d0*/  STL [R1+0x10], R0 ;  /* 0x0000100001007387 */ /* 0x0001e20000100800 */
[----:B-1----:R-:W-:Y:S01]  /*01e0*/  MOV R4, UR4 ;  /* 0x0000000400047c02 */ /* 0x002fe20008000f00 */
[----:B------:R-:W-:-:S02]  /*01f0*/  IMAD.U32 R5, RZ, RZ, UR5 ;  /* 0x00000005ff057e24 */ /* 0x000fc4000f8e00ff */
[----:B--23--:R0:W-:Y:S05]  /*0200*/  STL.64 [R1+0x8], R14 ;  /* 0x0000080e01007387 */ /* 0x00c1ea0000100a00 */
[----:B------:R-:W-:-:S07]  /*0210*/  LEPC R20, `(.L_x_0) ;  /* 0x000000001014794e */ /* 0x000fce0000000000 */
[----:B0-----:R-:W-:Y:S05]  /*0220*/  CALL.ABS.NOINC R16 ;  /* 0x0000000010007343 */ /* 0x001fea0003c00000 */
.L_x_0:
[----:B------:R-:W-:Y:S05]  /*0230*/  EXIT ;  /* 0x000000000000794d */ /* 0x000fea0003800000 */
.L_x_1:
[----:B------:R-:W-:-:S00]  /*0240*/  BRA `(.L_x_1) ;  /* 0xfffffffc00fc7947 */ /* 0x000fc0000383ffff */
[----:B------:R-:W-:-:S00]  /*0250*/  NOP ;  /* 0x0000000000007918 */ /* 0x000fc00000000000 */
        /* <DEDUP_REMOVED lines=10> */
.L_x_2:


//--------------------- .nv.global.init           --------------------------
	.section	.nv.global.init,"aw",@progbits
.nv.global.init:
	.type		$str,@object
	.size		$str,(.L_0 - $str)
$str:
        /*0000*/ 	.byte	0x74, 0x68, 0x72, 0x65, 0x61, 0x64, 0x49, 0x64, 0x20, 0x3d, 0x20, 0x25, 0x64, 0x2c, 0x20, 0x62
        /*0010*/ 	.byte	0x6c, 0x6f, 0x63, 0x6b, 0x49, 0x64, 0x20, 0x3d, 0x20, 0x25, 0x64, 0x2c, 0x20, 0x25, 0x64, 0x20
        /*0020*/ 	.byte	0x2b, 0x20, 0x25, 0x64, 0x20, 0x3d, 0x20, 0x25, 0x64, 0x0a, 0x00
.L_0:


//--------------------- .nv.shared.reserved.0     --------------------------
	.section	.nv.shared.reserved.0,"aw",@nobits
	.weak		__nv_reservedSMEM_offset_0_alias
	.size		__nv_reservedSMEM_offset_0_alias, 0, 64
	.other		__nv_reservedSMEM_offset_0_alias,@"STO_CUDA_RESERVED_SHARED STV_DEFAULT"
__nv_reservedSMEM_offset_0_alias:
	.zero		0
	.zero		64


//--------------------- .nv.constant0._Z13add_operationPiS_S_ --------------------------
	.section	.nv.constant0._Z13add_operationPiS_S_,"a",@progbits
	.sectionflags	@""
	.align	4
.nv.constant0._Z13add_operationPiS_S_:
	.zero		920


//--------------------- SYMBOLS --------------------------

	.type		.nv.reservedSmem.offset0,@object
	.size		.nv.reservedSmem.offset0,0x4
	.type		vprintf,@function
